//
// Generated by NVIDIA NVVM Compiler
//
// Compiler Build ID: CL-36424714
// Cuda compilation tools, release 13.0, V13.0.88
// Based on NVVM 20.0.0
//

.version 9.0
.target sm_100
.address_size 64

	// .globl	_Z11curand_testP17curandStateMtgp32Pf
.global .align 4 .b8 precalc_xorwow_matrix[102400];
.global .align 4 .b8 precalc_xorwow_offset_matrix[102400];
.global .align 4 .b8 mrg32k3aM1[2304];
.global .align 4 .b8 mrg32k3aM2[2304];
.global .align 4 .b8 mrg32k3aM1SubSeq[2016];
.global .align 4 .b8 mrg32k3aM2SubSeq[2016];
.global .align 4 .b8 mrg32k3aM1Seq[2304];
.global .align 4 .b8 mrg32k3aM2Seq[2304];
.const .align 8 .b8 __cr_lgamma_table[72];

.visible .entry _Z11curand_testP17curandStateMtgp32Pf(
	.param .u64 .ptr .align 1 _Z11curand_testP17curandStateMtgp32Pf_param_0,
	.param .u64 .ptr .align 1 _Z11curand_testP17curandStateMtgp32Pf_param_1
)
{
	.reg .pred 	%p<2>;
	.reg .b32 	%r<47>;
	.reg .b32 	%f<2>;
	.reg .b64 	%rd<36>;

	ld.param.u64 	%rd3, [_Z11curand_testP17curandStateMtgp32Pf_param_0];
	ld.param.u64 	%rd2, [_Z11curand_testP17curandStateMtgp32Pf_param_1];
	cvta.to.global.u64 	%rd4, %rd3;
	mov.u32 	%r1, %tid.x;
	mul.wide.u32 	%rd5, %r1, 4112;
	add.s64 	%rd1, %rd4, %rd5;
	ld.global.u64 	%rd6, [%rd1+4104];
	cvta.to.global.u64 	%rd7, %rd6;
	ld.global.v2.u32 	{%r4, %r5}, [%rd1+4096];
	mul.wide.s32 	%rd8, %r5, 4;
	add.s64 	%rd9, %rd7, %rd8;
	ld.global.u32 	%r6, [%rd9];
	mov.u32 	%r7, %ntid.z;
	mov.u32 	%r8, %ntid.y;
	mul.lo.s32 	%r9, %r7, %r8;
	mov.u32 	%r10, %ntid.x;
	mul.lo.s32 	%r2, %r9, %r10;
	mov.u32 	%r11, %tid.z;
	mov.u32 	%r12, %tid.y;
	mad.lo.s32 	%r13, %r10, %r12, %r1;
	mad.lo.s32 	%r14, %r9, %r11, %r13;
	add.s32 	%r15, %r4, %r14;
	shl.b32 	%r16, %r15, 2;
	cvt.u64.u32 	%rd10, %r16;
	and.b64  	%rd11, %rd10, 4092;
	add.s64 	%rd12, %rd1, %rd11;
	ld.global.u32 	%r17, [%rd12];
	add.s32 	%r18, %r16, 4;
	cvt.u64.u32 	%rd13, %r18;
	and.b64  	%rd14, %rd13, 4092;
	add.s64 	%rd15, %rd1, %rd14;
	ld.global.u32 	%r19, [%rd15];
	add.s32 	%r20, %r15, %r6;
	shl.b32 	%r21, %r20, 2;
	cvt.u64.u32 	%rd16, %r21;
	and.b64  	%rd17, %rd16, 4092;
	add.s64 	%rd18, %rd1, %rd17;
	ld.global.u32 	%r22, [%rd18];
	ld.global.u32 	%r23, [%rd7+40800];
	and.b32  	%r24, %r23, %r17;
	xor.b32  	%r25, %r24, %r19;
	ld.global.u32 	%r26, [%rd9+39200];
	shl.b32 	%r27, %r25, %r26;
	ld.global.u32 	%r28, [%rd9+40000];
	shr.u32 	%r29, %r22, %r28;
	xor.b32  	%r30, %r29, %r27;
	xor.b32  	%r31, %r30, %r25;
	mul.wide.s32 	%rd19, %r5, 60;
	add.s64 	%rd20, %rd9, %rd19;
	shl.b32 	%r32, %r31, 2;
	cvt.u64.u32 	%rd21, %r32;
	and.b64  	%rd22, %rd21, 60;
	add.s64 	%rd23, %rd20, %rd22;
	ld.global.u32 	%r33, [%rd23+800];
	xor.b32  	%r34, %r31, %r33;
	add.s32 	%r35, %r16, 1404;
	cvt.u64.u32 	%rd24, %r35;
	and.b64  	%rd25, %rd24, 4092;
	add.s64 	%rd26, %rd1, %rd25;
	st.global.u32 	[%rd26], %r34;
	add.s32 	%r36, %r21, -4;
	cvt.u64.u32 	%rd27, %r36;
	and.b64  	%rd28, %rd27, 4092;
	add.s64 	%rd29, %rd1, %rd28;
	ld.global.u32 	%r37, [%rd29];
	shr.u32 	%r38, %r37, 16;
	xor.b32  	%r39, %r38, %r37;
	shr.u32 	%r40, %r39, 8;
	xor.b32  	%r41, %r40, %r39;
	shl.b32 	%r42, %r41, 2;
	cvt.u64.u32 	%rd30, %r42;
	and.b64  	%rd31, %rd30, 60;
	add.s64 	%rd32, %rd20, %rd31;
	ld.global.u32 	%r43, [%rd32+13600];
	xor.b32  	%r3, %r43, %r34;
	bar.sync 	0;
	setp.ne.s32 	%p1, %r14, 0;
	@%p1 bra 	$L__BB0_2;
	ld.global.u32 	%r44, [%rd1+4096];
	add.s32 	%r45, %r44, %r2;
	and.b32  	%r46, %r45, 1023;
	st.global.u32 	[%rd1+4096], %r46;
$L__BB0_2:
	cvta.to.global.u64 	%rd33, %rd2;
	bar.sync 	0;
	cvt.rn.f32.u32 	%f1, %r3;
	mul.wide.u32 	%rd34, %r1, 4;
	add.s64 	%rd35, %rd33, %rd34;
	st.global.f32 	[%rd35], %f1;
	ret;

}


// ===== COMPILED SASS (sm_100) =====

	.target	sm_100

	.elftype	@"ET_EXEC"


//--------------------- .note.nv.tkinfo           --------------------------
	.section	.note.nv.tkinfo,"",@"SHT_NOTE"
	.sectionflags	@"SHF_NOTE_NV_TKINFO"
	.tkinfo
        /*0018*/ 	.word	0x00000002
        /*0030*/ 	.string	""
        /*0030*/ 	.string	"ptxas"
        /*0030*/ 	.string	"Cuda compilation tools, release 13.0, V13.0.88"
        /*0030*/ 	.string	"Build cuda_13.0.r13.0/compiler.36424714_0"
        /*0030*/ 	.string	"-arch sm_100 -m 64 "



//--------------------- .note.nv.cuinfo           --------------------------
	.section	.note.nv.cuinfo,"",@"SHT_NOTE"
	.sectionflags	@"SHF_NOTE_NV_CUINFO"
        /*0018*/ 	.short	0x0002
        /*001a*/ 	.short	0x0064
        /*001c*/ 	.short	0x0082
	.zero		2


//--------------------- .nv.info                  --------------------------
	.section	.nv.info,"",@"SHT_CUDA_INFO"
	.align	4


	//----- nvinfo : EIATTR_REGCOUNT
	.align		4
        /*0000*/ 	.byte	0x04, 0x2f
        /*0002*/ 	.short	(.L_10 - .L_9)
	.align		4
.L_9:
        /*0004*/ 	.word	index@(_Z11curand_testP17curandStateMtgp32Pf)
        /*0008*/ 	.word	0x00000018


	//----- nvinfo : EIATTR_FRAME_SIZE
	.align		4
.L_10:
        /*000c*/ 	.byte	0x04, 0x11
        /*000e*/ 	.short	(.L_12 - .L_11)
	.align		4
.L_11:
        /*0010*/ 	.word	index@(_Z11curand_testP17curandStateMtgp32Pf)
        /*0014*/ 	.word	0x00000000


	//----- nvinfo : EIATTR_MIN_STACK_SIZE
	.align		4
.L_12:
        /*0018*/ 	.byte	0x04, 0x12
        /*001a*/ 	.short	(.L_14 - .L_13)
	.align		4
.L_13:
        /*001c*/ 	.word	index@(_Z11curand_testP17curandStateMtgp32Pf)
        /*0020*/ 	.word	0x00000000
.L_14:


//--------------------- .nv.compat                --------------------------
	.section	.nv.compat,"",@"SHT_CUDA_COMPAT_INFO"
	.align	4
        /*0000*/ 	.byte	0x02, 0x09, 0x00, 0x00, 0x02, 0x02, 0x01, 0x00, 0x02, 0x05, 0x05, 0x00, 0x03, 0x07, 0x01, 0x01
        /*0010*/ 	.byte	0x02, 0x03, 0x00, 0x00, 0x02, 0x06, 0x01, 0x00, 0x04, 0x0b, 0x08, 0x00, 0x09, 0x00, 0x00, 0x00
        /*0020*/ 	.byte	0x00, 0x00, 0x00, 0x00


//--------------------- .nv.info._Z11curand_testP17curandStateMtgp32Pf --------------------------
	.section	.nv.info._Z11curand_testP17curandStateMtgp32Pf,"",@"SHT_CUDA_INFO"
	.sectionflags	@""
	.align	4


	//----- nvinfo : EIATTR_CUDA_API_VERSION
	.align		4
        /*0000*/ 	.byte	0x04, 0x37
        /*0002*/ 	.short	(.L_16 - .L_15)
.L_15:
        /*0004*/ 	.word	0x00000082


	//----- nvinfo : EIATTR_KPARAM_INFO
	.align		4
.L_16:
        /*0008*/ 	.byte	0x04, 0x17
        /*000a*/ 	.short	(.L_18 - .L_17)
.L_17:
        /*000c*/ 	.word	0x00000000
        /*0010*/ 	.short	0x0001
        /*0012*/ 	.short	0x0008
        /*0014*/ 	.byte	0x00, 0xf5, 0x21, 0x00


	//----- nvinfo : EIATTR_KPARAM_INFO
	.align		4
.L_18:
        /*0018*/ 	.byte	0x04, 0x17
        /*001a*/ 	.short	(.L_20 - .L_19)
.L_19:
        /*001c*/ 	.word	0x00000000
        /*0020*/ 	.short	0x0000
        /*0022*/ 	.short	0x0000
        /*0024*/ 	.byte	0x00, 0xf5, 0x21, 0x00


	//----- nvinfo : EIATTR_SPARSE_MMA_MASK
	.align		4
.L_20:
        /*0028*/ 	.byte	0x03, 0x50
        /*002a*/ 	.short	0x0000


	//----- nvinfo : EIATTR_MAXREG_COUNT
	.align		4
        /*002c*/ 	.byte	0x03, 0x1b
        /*002e*/ 	.short	0x00ff


	//----- nvinfo : EIATTR_NUM_BARRIERS
	.align		4
        /*0030*/ 	.byte	0x02, 0x4c
        /*0032*/ 	.byte	0x01
	.zero		1


	//----- nvinfo : EIATTR_MERCURY_ISA_VERSION
	.align		4
        /*0034*/ 	.byte	0x03, 0x5f
        /*0036*/ 	.short	0x0101


	//----- nvinfo : EIATTR_VRC_CTA_INIT_COUNT
	.align		4
        /*0038*/ 	.byte	0x02, 0x4a
	.zero		1
	.zero		1


	//----- nvinfo : EIATTR_EXIT_INSTR_OFFSETS
	.align		4
        /*003c*/ 	.byte	0x04, 0x1c
        /*003e*/ 	.short	(.L_22 - .L_21)


	//   ....[0]....
.L_21:
        /*0040*/ 	.word	0x00000500


	//----- nvinfo : EIATTR_CBANK_PARAM_SIZE
	.align		4
.L_22:
        /*0044*/ 	.byte	0x03, 0x19
        /*0046*/ 	.short	0x0010


	//----- nvinfo : EIATTR_PARAM_CBANK
	.align		4
        /*0048*/ 	.byte	0x04, 0x0a
        /*004a*/ 	.short	(.L_24 - .L_23)
	.align		4
.L_23:
        /*004c*/ 	.word	index@(.nv.constant0._Z11curand_testP17curandStateMtgp32Pf)
        /*0050*/ 	.short	0x0380
        /*0052*/ 	.short	0x0010


	//----- nvinfo : EIATTR_SW_WAR
	.align		4
.L_24:
        /*0054*/ 	.byte	0x04, 0x36
        /*0056*/ 	.short	(.L_26 - .L_25)
.L_25:
        /*0058*/ 	.word	0x00000008
.L_26:


//--------------------- .nv.callgraph             --------------------------
	.section	.nv.callgraph,"",@"SHT_CUDA_CALLGRAPH"
	.align	4
	.sectionentsize	8
	.align		4
        /*0000*/ 	.word	0x00000000
	.align		4
        /*0004*/ 	.word	0xffffffff
	.align		4
        /*0008*/ 	.word	0x00000000
	.align		4
        /*000c*/ 	.word	0xfffffffe
	.align		4
        /*0010*/ 	.word	0x00000000
	.align		4
        /*0014*/ 	.word	0xfffffffd
	.align		4
        /*0018*/ 	.word	0x00000000
	.align		4
        /*001c*/ 	.word	0xfffffffc


//--------------------- .nv.constant4             --------------------------
	.section	.nv.constant4,"a",@progbits
	.align	8
	.align		8
.nv.constant4:
        /*0000*/ 	.dword	precalc_xorwow_matrix
	.align		8
        /*0008*/ 	.dword	precalc_xorwow_offset_matrix
	.align		8
        /*0010*/ 	.dword	mrg32k3aM1
	.align		8
        /*0018*/ 	.dword	mrg32k3aM2
	.align		8
        /*0020*/ 	.dword	mrg32k3aM1SubSeq
	.align		8
        /*0028*/ 	.dword	mrg32k3aM2SubSeq
	.align		8
        /*0030*/ 	.dword	mrg32k3aM1Seq
	.align		8
        /*0038*/ 	.dword	mrg32k3aM2Seq


//--------------------- .nv.constant3             --------------------------
	.section	.nv.constant3,"a",@progbits
	.align	8
.nv.constant3:
	.type		__cr_lgamma_table,@object
	.size		__cr_lgamma_table,(.L_8 - __cr_lgamma_table)
__cr_lgamma_table:
        /*0000*/ 	.byte	0x00, 0x00, 0x00, 0x00, 0x00, 0x00, 0x00, 0x00, 0x00, 0x00, 0x00, 0x00, 0x00, 0x00, 0x00, 0x00
        /*0010*/ 	.byte	0xef, 0x39, 0xfa, 0xfe, 0x42, 0x2e, 0xe6, 0x3f, 0x02, 0x20, 0x2a, 0xfa, 0x0b, 0xab, 0xfc, 0x3f
        /*0020*/ 	.byte	0xf9, 0x2c, 0x92, 0x7c, 0xa7, 0x6c, 0x09, 0x40, 0xc9, 0x79, 0x44, 0x3c, 0x64, 0x26, 0x13, 0x40
        /*0030*/ 	.byte	0xca, 0x01, 0xcf, 0x3a, 0x27, 0x51, 0x1a, 0x40, 0x30, 0xcc, 0x2d, 0xf3, 0xe1, 0x0c, 0x21, 0x40
        /*0040*/ 	.byte	0x0d, 0xb7, 0xfc, 0x82, 0x8e, 0x35, 0x25, 0x40
.L_8:


//--------------------- .text._Z11curand_testP17curandStateMtgp32Pf --------------------------
	.section	.text._Z11curand_testP17curandStateMtgp32Pf,"ax",@progbits
	.align	128
        .global         _Z11curand_testP17curandStateMtgp32Pf
        .type           _Z11curand_testP17curandStateMtgp32Pf,@function
        .size           _Z11curand_testP17curandStateMtgp32Pf,(.L_x_1 - _Z11curand_testP17curandStateMtgp32Pf)
        .other          _Z11curand_testP17curandStateMtgp32Pf,@"STO_CUDA_ENTRY STV_DEFAULT"
_Z11curand_testP17curandStateMtgp32Pf:
.text._Z11curand_testP17curandStateMtgp32Pf:
[----:B------:R-:W-:Y:S01]  /*0000*/  LDC R1, c[0x0][0x37c] ;  /* 0x0000df00ff017b82 */ /* 0x000fe20000000800 */
[----:B------:R-:W0:Y:S07]  /*0010*/  S2R R0, SR_TID.X ;  /* 0x0000000000007919 */ /* 0x000e2e0000002100 */
[----:B------:R-:W0:Y:S01]  /*0020*/  LDC.64 R2, c[0x0][0x380] ;  /* 0x0000e000ff027b82 */ /* 0x000e220000000a00 */
[----:B------:R-:W1:Y:S01]  /*0030*/  LDCU.64 UR8, c[0x0][0x358] ;  /* 0x00006b00ff0877ac */ /* 0x000e620008000a00 */
[----:B0-----:R-:W-:-:S05]  /*0040*/  IMAD.WIDE.U32 R2, R0, 0x1010, R2 ;  /* 0x0000101000027825 */ /* 0x001fca00078e0002 */
[----:B-1----:R-:W2:Y:S04]  /*0050*/  LDG.E.64 R8, desc[UR8][R2.64+0x1008] ;  /* 0x0010080802087981 */ /* 0x002ea8000c1e1b00 */
[----:B------:R-:W2:Y:S01]  /*0060*/  LDG.E.64 R6, desc[UR8][R2.64+0x1000] ;  /* 0x0010000802067981 */ /* 0x000ea2000c1e1b00 */
[----:B------:R-:W0:Y:S01]  /*0070*/  S2R R11, SR_TID.Y ;  /* 0x00000000000b7919 */ /* 0x000e220000002200 */
[----:B------:R-:W1:Y:S01]  /*0080*/  S2R R12, SR_TID.Z ;  /* 0x00000000000c7919 */ /* 0x000e620000002300 */
[----:B------:R-:W3:Y:S01]  /*0090*/  LDCU UR4, c[0x0][0x368] ;  /* 0x00006d00ff0477ac */ /* 0x000ee20008000800 */
[----:B------:R-:W3:Y:S01]  /*00a0*/  LDCU UR5, c[0x0][0x364] ;  /* 0x00006c80ff0577ac */ /* 0x000ee20008000800 */
[----:B------:R-:W0:Y:S01]  /*00b0*/  LDCU UR6, c[0x0][0x360] ;  /* 0x00006c00ff0677ac */ /* 0x000e220008000800 */
[----:B--2---:R-:W-:Y:S01]  /*00c0*/  IMAD.WIDE R4, R7, 0x4, R8 ;  /* 0x0000000407047825 */ /* 0x004fe200078e0208 */
[----:B---3--:R-:W-:Y:S01]  /*00d0*/  UIMAD UR4, UR4, UR5, URZ ;  /* 0x00000005040472a4 */ /* 0x008fe2000f8e02ff */
[----:B------:R-:W2:Y:S04]  /*00e0*/  LDG.E R8, desc[UR8][R8.64+0x9f60] ;  /* 0x009f600808087981 */ /* 0x000ea8000c1e1900 */
[----:B------:R-:W3:Y:S01]  /*00f0*/  LDG.E R10, desc[UR8][R4.64] ;  /* 0x00000008040a7981 */ /* 0x000ee2000c1e1900 */
[----:B0-----:R-:W-:-:S03]  /*0100*/  IMAD R11, R11, UR6, R0 ;  /* 0x000000060b0b7c24 */ /* 0x001fc6000f8e0200 */
[----:B------:R-:W4:Y:S01]  /*0110*/  LDG.E R21, desc[UR8][R4.64+0x9c40] ;  /* 0x009c400804157981 */ /* 0x000f22000c1e1900 */
[----:B-1----:R-:W-:-:S03]  /*0120*/  IMAD R11, R12, UR4, R11 ;  /* 0x000000040c0b7c24 */ /* 0x002fc6000f8e020b */
[----:B------:R-:W5:Y:S01]  /*0130*/  LDG.E R19, desc[UR8][R4.64+0x9920] ;  /* 0x0099200804137981 */ /* 0x000f62000c1e1900 */
[----:B------:R-:W-:-:S04]  /*0140*/  IMAD.IADD R13, R6, 0x1, R11 ;  /* 0x00000001060d7824 */ /* 0x000fc800078e020b */
[----:B------:R-:W-:-:S04]  /*0150*/  IMAD.SHL.U32 R6, R13, 0x4, RZ ;  /* 0x000000040d067824 */ /* 0x000fc800078e00ff */
[----:B------:R-:W-:-:S05]  /*0160*/  VIADD R12, R6, 0x4 ;  /* 0x00000004060c7836 */ /* 0x000fca0000000000 */
[----:B------:R-:W-:-:S04]  /*0170*/  LOP3.LUT R15, R12, 0xffc, RZ, 0xc0, !PT ;  /* 0x00000ffc0c0f7812 */ /* 0x000fc800078ec0ff */
[----:B------:R-:W-:-:S05]  /*0180*/  IADD3 R14, P0, PT, R2, R15, RZ ;  /* 0x0000000f020e7210 */ /* 0x000fca0007f1e0ff */
[----:B------:R-:W-:-:S06]  /*0190*/  IMAD.X R15, RZ, RZ, R3, P0 ;  /* 0x000000ffff0f7224 */ /* 0x000fcc00000e0603 */
[----:B------:R-:W2:Y:S01]  /*01a0*/  LDG.E R15, desc[UR8][R14.64] ;  /* 0x000000080e0f7981 */ /* 0x000ea2000c1e1900 */
[----:B---3--:R-:W-:Y:S01]  /*01b0*/  IMAD.IADD R10, R10, 0x1, R13 ;  /* 0x000000010a0a7824 */ /* 0x008fe200078e020d */
[----:B------:R-:W-:-:S03]  /*01c0*/  LOP3.LUT R13, R6, 0xffc, RZ, 0xc0, !PT ;  /* 0x00000ffc060d7812 */ /* 0x000fc600078ec0ff */
[----:B------:R-:W-:Y:S01]  /*01d0*/  IMAD.SHL.U32 R10, R10, 0x4, RZ ;  /* 0x000000040a0a7824 */ /* 0x000fe200078e00ff */
[----:B------:R-:W-:-:S04]  /*01e0*/  IADD3 R12, P1, PT, R2, R13, RZ ;  /* 0x0000000d020c7210 */ /* 0x000fc80007f3e0ff */
[----:B------:R-:W-:Y:S01]  /*01f0*/  LOP3.LUT R17, R10, 0xffc, RZ, 0xc0, !PT ;  /* 0x00000ffc0a117812 */ /* 0x000fe200078ec0ff */
[----:B------:R-:W-:-:S03]  /*0200*/  IMAD.X R13, RZ, RZ, R3, P1 ;  /* 0x000000ffff0d7224 */ /* 0x000fc600008e0603 */
[----:B------:R-:W-:Y:S02]  /*0210*/  IADD3 R16, P1, PT, R2, R17, RZ ;  /* 0x0000001102107210 */ /* 0x000fe40007f3e0ff */
[----:B------:R-:W2:Y:S03]  /*0220*/  LDG.E R12, desc[UR8][R12.64] ;  /* 0x000000080c0c7981 */ /* 0x000ea6000c1e1900 */
[----:B------:R-:W-:-:S05]  /*0230*/  IMAD.X R17, RZ, RZ, R3, P1 ;  /* 0x000000ffff117224 */ /* 0x000fca00008e0603 */
[----:B------:R-:W4:Y:S01]  /*0240*/  LDG.E R16, desc[UR8][R16.64] ;  /* 0x0000000810107981 */ /* 0x000f22000c1e1900 */
[----:B--2---:R-:W-:-:S04]  /*0250*/  LOP3.LUT R18, R15, R8, R12, 0x78, !PT ;  /* 0x000000080f127212 */ /* 0x004fc800078e780c */
[----:B-----5:R-:W-:Y:S02]  /*0260*/  SHF.L.U32 R19, R18, R19, RZ ;  /* 0x0000001312137219 */ /* 0x020fe400000006ff */
[----:B----4-:R-:W-:-:S04]  /*0270*/  SHF.R.U32.HI R21, RZ, R21, R16 ;  /* 0x00000015ff157219 */ /* 0x010fc80000011610 */
[----:B------:R-:W-:Y:S01]  /*0280*/  LOP3.LUT R19, R18, R21, R19, 0x96, !PT ;  /* 0x0000001512137212 */ /* 0x000fe200078e9613 */
[----:B------:R-:W-:-:S04]  /*0290*/  IMAD.WIDE R12, R7, 0x3c, R4 ;  /* 0x0000003c070c7825 */ /* 0x000fc800078e0204 */
[----:B------:R-:W-:-:S05]  /*02a0*/  IMAD.SHL.U32 R18, R19, 0x4, RZ ;  /* 0x0000000413127824 */ /* 0x000fca00078e00ff */
[----:B------:R-:W-:-:S04]  /*02b0*/  LOP3.LUT R7, R18, 0x3c, RZ, 0xc0, !PT ;  /* 0x0000003c12077812 */ /* 0x000fc800078ec0ff */
[----:B------:R-:W-:-:S05]  /*02c0*/  IADD3 R8, P0, PT, R12, R7, RZ ;  /* 0x000000070c087210 */ /* 0x000fca0007f1e0ff */
[----:B------:R-:W-:-:S05]  /*02d0*/  IMAD.X R9, RZ, RZ, R13, P0 ;  /* 0x000000ffff097224 */ /* 0x000fca00000e060d */
[----:B------:R-:W2:Y:S01]  /*02e0*/  LDG.E R8, desc[UR8][R8.64+0x320] ;  /* 0x0003200808087981 */ /* 0x000ea2000c1e1900 */
[----:B------:R-:W-:Y:S02]  /*02f0*/  VIADD R6, R6, 0x57c ;  /* 0x0000057c06067836 */ /* 0x000fe40000000000 */
[----:B------:R-:W-:-:S03]  /*0300*/  VIADD R10, R10, 0xfffffffc ;  /* 0xfffffffc0a0a7836 */ /* 0x000fc60000000000 */
[----:B------:R-:W-:Y:S02]  /*0310*/  LOP3.LUT R5, R6, 0xffc, RZ, 0xc0, !PT ;  /* 0x00000ffc06057812 */ /* 0x000fe400078ec0ff */
[----:B------:R-:W-:Y:S02]  /*0320*/  LOP3.LUT R7, R10, 0xffc, RZ, 0xc0, !PT ;  /* 0x00000ffc0a077812 */ /* 0x000fe400078ec0ff */
[C---:B------:R-:W-:Y:S02]  /*0330*/  IADD3 R4, P0, PT, R2.reuse, R5, RZ ;  /* 0x0000000502047210 */ /* 0x040fe40007f1e0ff */
[----:B------:R-:W-:-:S03]  /*0340*/  IADD3 R6, P1, PT, R2, R7, RZ ;  /* 0x0000000702067210 */ /* 0x000fc60007f3e0ff */
[--C-:B------:R-:W-:Y:S02]  /*0350*/  IMAD.X R5, RZ, RZ, R3.reuse, P0 ;  /* 0x000000ffff057224 */ /* 0x100fe400000e0603 */
[----:B------:R-:W-:Y:S01]  /*0360*/  IMAD.X R7, RZ, RZ, R3, P1 ;  /* 0x000000ffff077224 */ /* 0x000fe200008e0603 */
[----:B--2---:R-:W-:-:S05]  /*0370*/  LOP3.LUT R19, R19, R8, RZ, 0x3c, !PT ;  /* 0x0000000813137212 */ /* 0x004fca00078e3cff */
[----:B------:R0:W-:Y:S04]  /*0380*/  STG.E desc[UR8][R4.64], R19 ;  /* 0x0000001304007986 */ /* 0x0001e8000c101908 */
[----:B------:R-:W2:Y:S01]  /*0390*/  LDG.E R6, desc[UR8][R6.64] ;  /* 0x0000000806067981 */ /* 0x000ea2000c1e1900 */
[----:B------:R-:W-:Y:S01]  /*03a0*/  ISETP.NE.AND P0, PT, R11, RZ, PT ;  /* 0x000000ff0b00720c */ /* 0x000fe20003f05270 */
[----:B------:R-:W-:Y:S01]  /*03b0*/  UIMAD UR4, UR4, UR6, URZ ;  /* 0x00000006040472a4 */ /* 0x000fe2000f8e02ff */
[----:B0-----:R-:W0:Y:S01]  /*03c0*/  LDC.64 R4, c[0x0][0x388] ;  /* 0x0000e200ff047b82 */ /* 0x001e220000000a00 */
[----:B--2---:R-:W-:-:S04]  /*03d0*/  SHF.R.U32.HI R9, RZ, 0x10, R6 ;  /* 0x00000010ff097819 */ /* 0x004fc80000011606 */
[----:B------:R-:W-:-:S04]  /*03e0*/  LOP3.LUT R9, R9, R6, RZ, 0x3c, !PT ;  /* 0x0000000609097212 */ /* 0x000fc800078e3cff */
[----:B------:R-:W-:-:S04]  /*03f0*/  SHF.R.U32.HI R8, RZ, 0x8, R9 ;  /* 0x00000008ff087819 */ /* 0x000fc80000011609 */
[----:B------:R-:W-:-:S05]  /*0400*/  LOP3.LUT R8, R8, R9, RZ, 0x3c, !PT ;  /* 0x0000000908087212 */ /* 0x000fca00078e3cff */
[----:B------:R-:W-:-:S05]  /*0410*/  IMAD.SHL.U32 R8, R8, 0x4, RZ ;  /* 0x0000000408087824 */ /* 0x000fca00078e00ff */
[----:B------:R-:W-:-:S04]  /*0420*/  LOP3.LUT R9, R8, 0x3c, RZ, 0xc0, !PT ;  /* 0x0000003c08097812 */ /* 0x000fc800078ec0ff */
[----:B------:R-:W-:-:S05]  /*0430*/  IADD3 R8, P1, PT, R12, R9, RZ ;  /* 0x000000090c087210 */ /* 0x000fca0007f3e0ff */
[----:B------:R-:W-:-:S05]  /*0440*/  IMAD.X R9, RZ, RZ, R13, P1 ;  /* 0x000000ffff097224 */ /* 0x000fca00008e060d */
[----:B------:R-:W2:Y:S01]  /*0450*/  LDG.E R8, desc[UR8][R8.64+0x3520] ;  /* 0x0035200808087981 */ /* 0x000ea2000c1e1900 */
[----:B------:R-:W-:Y:S06]  /*0460*/  BAR.SYNC.DEFER_BLOCKING 0x0 ;  /* 0x0000000000007b1d */ /* 0x000fec0000010000 */
[----:B------:R-:W3:Y:S01]  /*0470*/  @!P0 LDG.E R6, desc[UR8][R2.64+0x1000] ;  /* 0x0010000802068981 */ /* 0x000ee2000c1e1900 */
[----:B0-----:R-:W-:Y:S01]  /*0480*/  IMAD.WIDE.U32 R4, R0, 0x4, R4 ;  /* 0x0000000400047825 */ /* 0x001fe200078e0004 */
[----:B--2---:R-:W-:-:S03]  /*0490*/  LOP3.LUT R19, R8, R19, RZ, 0x3c, !PT ;  /* 0x0000001308137212 */ /* 0x004fc600078e3cff */
[----:B---3--:R-:W-:-:S05]  /*04a0*/  @!P0 VIADD R6, R6, UR4 ;  /* 0x0000000406068c36 */ /* 0x008fca0008000000 */
[----:B------:R-:W-:-:S05]  /*04b0*/  @!P0 LOP3.LUT R7, R6, 0x3ff, RZ, 0xc0, !PT ;  /* 0x000003ff06078812 */ /* 0x000fca00078ec0ff */
[----:B------:R-:W-:Y:S01]  /*04c0*/  @!P0 STG.E desc[UR8][R2.64+0x1000], R7 ;  /* 0x0010000702008986 */ /* 0x000fe2000c101908 */
[----:B------:R-:W-:Y:S01]  /*04d0*/  I2FP.F32.U32 R19, R19 ;  /* 0x0000001300137245 */ /* 0x000fe20000201000 */
[----:B------:R-:W-:Y:S06]  /*04e0*/  BAR.SYNC.DEFER_BLOCKING 0x0 ;  /* 0x0000000000007b1d */ /* 0x000fec0000010000 */
[----:B------:R-:W-:Y:S01]  /*04f0*/  STG.E desc[UR8][R4.64], R19 ;  /* 0x0000001304007986 */ /* 0x000fe2000c101908 */
[----:B------:R-:W-:Y:S05]  /*0500*/  EXIT ;  /* 0x000000000000794d */ /* 0x000fea0003800000 */
.L_x_0:
[----:B------:R-:W-:-:S00]  /*0510*/  BRA `(.L_x_0) ;  /* 0xfffffffc00fc7947 */ /* 0x000fc0000383ffff */
[----:B------:R-:W-:-:S00]  /*0520*/  NOP ;  /* 0x0000000000007918 */ /* 0x000fc00000000000 */
        /* <DEDUP_REMOVED lines=13> */
.L_x_1:


//--------------------- .nv.global.init           --------------------------
	.section	.nv.global.init,"aw",@progbits
	.align	4
.nv.global.init:
	.type		mrg32k3aM1SubSeq,@object
	.size		mrg32k3aM1SubSeq,(mrg32k3aM2SubSeq - mrg32k3aM1SubSeq)
mrg32k3aM1SubSeq:
        /*0000*/ 	.byte	0x0b, 0xcc, 0xee, 0x04, 0x73, 0x29, 0x8b, 0x6f, 0xf6, 0x53, 0x03, 0xf6, 0x23, 0xf6, 0xea, 0xda
        /* <DEDUP_REMOVED lines=125> */
	.type		mrg32k3aM2SubSeq,@object
	.size		mrg32k3aM2SubSeq,(mrg32k3aM1 - mrg32k3aM2SubSeq)
mrg32k3aM2SubSeq:
        /* <DEDUP_REMOVED lines=126> */
	.type		mrg32k3aM1,@object
	.size		mrg32k3aM1,(mrg32k3aM1Seq - mrg32k3aM1)
mrg32k3aM1:
        /* <DEDUP_REMOVED lines=144> */
	.type		mrg32k3aM1Seq,@object
	.size		mrg32k3aM1Seq,(mrg32k3aM2 - mrg32k3aM1Seq)
mrg32k3aM1Seq:
        /* <DEDUP_REMOVED lines=144> */
	.type		mrg32k3aM2,@object
	.size		mrg32k3aM2,(mrg32k3aM2Seq - mrg32k3aM2)
mrg32k3aM2:
        /* <DEDUP_REMOVED lines=144> */
	.type		mrg32k3aM2Seq,@object
	.size		mrg32k3aM2Seq,(precalc_xorwow_matrix - mrg32k3aM2Seq)
mrg32k3aM2Seq:
        /* <DEDUP_REMOVED lines=144> */
	.type		precalc_xorwow_matrix,@object
	.size		precalc_xorwow_matrix,(precalc_xorwow_offset_matrix - precalc_xorwow_matrix)
precalc_xorwow_matrix:
        /* <DEDUP_REMOVED lines=6400> */
	.type		precalc_xorwow_offset_matrix,@object
	.size		precalc_xorwow_offset_matrix,(.L_1 - precalc_xorwow_offset_matrix)
precalc_xorwow_offset_matrix:
        /* <DEDUP_REMOVED lines=6400> */
.L_1:


//--------------------- .nv.shared.reserved.0     --------------------------
	.section	.nv.shared.reserved.0,"aw",@nobits
	.weak		__nv_reservedSMEM_offset_0_alias
	.size		__nv_reservedSMEM_offset_0_alias, 0, 64
	.other		__nv_reservedSMEM_offset_0_alias,@"STO_CUDA_RESERVED_SHARED STV_DEFAULT"
__nv_reservedSMEM_offset_0_alias:
	.zero		0
	.zero		64


//--------------------- .nv.constant0._Z11curand_testP17curandStateMtgp32Pf --------------------------
	.section	.nv.constant0._Z11curand_testP17curandStateMtgp32Pf,"a",@progbits
	.sectionflags	@""
	.align	4
.nv.constant0._Z11curand_testP17curandStateMtgp32Pf:
	.zero		912


//--------------------- SYMBOLS --------------------------

	.type		.nv.reservedSmem.offset0,@object
	.size		.nv.reservedSmem.offset0,0x4
